	.headerflags	@"EF_CUDA_TEXMODE_UNIFIED EF_CUDA_64BIT_ADDRESS EF_CUDA_ACCELERATORS EF_CUDA_SM90 EF_CUDA_VIRTUAL_SM(EF_CUDA_SM90)"
	.elftype	@"ET_EXEC"


//--------------------- .nv.info                  --------------------------
	.section	.nv.info,"",@"SHT_CUDA_INFO"
	.align	4


	//----- nvinfo : EIATTR_REGCOUNT
	.align		4
        /*0000*/ 	.byte	0x04, 0x2f
        /*0002*/ 	.short	(.L_1 - .L_0)
	.align		4
.L_0:
        /*0004*/ 	.word	index@(triton_poi_fused_div_sum_3)
        /*0008*/ 	.word	0x00000014


	//----- nvinfo : EIATTR_MIN_STACK_SIZE
	.align		4
.L_1:
        /*000c*/ 	.byte	0x04, 0x12
        /*000e*/ 	.short	(.L_3 - .L_2)
	.align		4
.L_2:
        /*0010*/ 	.word	index@(triton_poi_fused_div_sum_3)
        /*0014*/ 	.word	0x00000000


	//----- nvinfo : EIATTR_FRAME_SIZE
	.align		4
.L_3:
        /*0018*/ 	.byte	0x04, 0x11
        /*001a*/ 	.short	(.L_5 - .L_4)
	.align		4
.L_4:
        /*001c*/ 	.word	index@(triton_poi_fused_div_sum_3)
        /*0020*/ 	.word	0x00000000


	//----- nvinfo : EIATTR_MIN_STACK_SIZE
	.align		4
.L_5:
        /*0024*/ 	.byte	0x04, 0x12
        /*0026*/ 	.short	(.L_7 - .L_6)
	.align		4
.L_6:
        /*0028*/ 	.word	index@(triton_poi_fused_div_sum_3)
        /*002c*/ 	.word	0x00000000
.L_7:


//--------------------- .nv.info.triton_poi_fused_div_sum_3 --------------------------
	.section	.nv.info.triton_poi_fused_div_sum_3,"",@"SHT_CUDA_INFO"
	.sectionflags	@""
	.align	4


	//----- nvinfo : EIATTR_CUDA_API_VERSION
	.align		4
        /*0000*/ 	.byte	0x04, 0x37
        /*0002*/ 	.short	(.L_9 - .L_8)
.L_8:
        /*0004*/ 	.word	0x0000007c


	//----- nvinfo : EIATTR_KPARAM_INFO
	.align		4
.L_9:
        /*0008*/ 	.byte	0x04, 0x17
        /*000a*/ 	.short	(.L_11 - .L_10)
.L_10:
        /*000c*/ 	.word	0x00000000
        /*0010*/ 	.short	0x0002
        /*0012*/ 	.short	0x0010
        /*0014*/ 	.byte	0x00, 0xf0, 0x11, 0x00


	//----- nvinfo : EIATTR_KPARAM_INFO
	.align		4
.L_11:
        /*0018*/ 	.byte	0x04, 0x17
        /*001a*/ 	.short	(.L_13 - .L_12)
.L_12:
        /*001c*/ 	.word	0x00000000
        /*0020*/ 	.short	0x0001
        /*0022*/ 	.short	0x0008
        /*0024*/ 	.byte	0x00, 0xf4, 0x21, 0x00


	//----- nvinfo : EIATTR_KPARAM_INFO
	.align		4
.L_13:
        /*0028*/ 	.byte	0x04, 0x17
        /*002a*/ 	.short	(.L_15 - .L_14)
.L_14:
        /*002c*/ 	.word	0x00000000
        /*0030*/ 	.short	0x0000
        /*0032*/ 	.short	0x0000
        /*0034*/ 	.byte	0x00, 0xf4, 0x21, 0x00


	//----- nvinfo : EIATTR_SPARSE_MMA_MASK
	.align		4
.L_15:
        /*0038*/ 	.byte	0x03, 0x50
        /*003a*/ 	.short	0x0000


	//----- nvinfo : EIATTR_MAXREG_COUNT
	.align		4
        /*003c*/ 	.byte	0x03, 0x1b
        /*003e*/ 	.short	0x00ff


	//----- nvinfo : EIATTR_EXIT_INSTR_OFFSETS
	.align		4
        /*0040*/ 	.byte	0x04, 0x1c
        /*0042*/ 	.short	(.L_17 - .L_16)


	//   ....[0]....
.L_16:
        /*0044*/ 	.word	0x00000320


	//   ....[1]....
        /*0048*/ 	.word	0x00000340


	//----- nvinfo : EIATTR_REQNTID
	.align		4
.L_17:
        /*004c*/ 	.byte	0x04, 0x10
        /*004e*/ 	.short	(.L_19 - .L_18)
.L_18:
        /*0050*/ 	.word	0x00000080
        /*0054*/ 	.word	0x00000001
        /*0058*/ 	.word	0x00000001


	//----- nvinfo : EIATTR_CBANK_PARAM_SIZE
	.align		4
.L_19:
        /*005c*/ 	.byte	0x03, 0x19
        /*005e*/ 	.short	0x0014


	//----- nvinfo : EIATTR_PARAM_CBANK
	.align		4
        /*0060*/ 	.byte	0x04, 0x0a
        /*0062*/ 	.short	(.L_21 - .L_20)
	.align		4
.L_20:
        /*0064*/ 	.word	index@(.nv.constant0.triton_poi_fused_div_sum_3)
        /*0068*/ 	.short	0x0210
        /*006a*/ 	.short	0x0014


	//----- nvinfo : EIATTR_SW_WAR
	.align		4
.L_21:
        /*006c*/ 	.byte	0x04, 0x36
        /*006e*/ 	.short	(.L_23 - .L_22)
.L_22:
        /*0070*/ 	.word	0x00000008
.L_23:


//--------------------- .nv.callgraph             --------------------------
	.section	.nv.callgraph,"",@"SHT_CUDA_CALLGRAPH"
	.align	4
	.sectionentsize	8
	.align		4
        /*0000*/ 	.word	0x00000000
	.align		4
        /*0004*/ 	.word	0xffffffff
	.align		4
        /*0008*/ 	.word	0x00000000
	.align		4
        /*000c*/ 	.word	0xfffffffe
	.align		4
        /*0010*/ 	.word	0x00000000
	.align		4
        /*0014*/ 	.word	0xfffffffd
	.align		4
        /*0018*/ 	.word	0x00000000
	.align		4
        /*001c*/ 	.word	0xfffffffc


//--------------------- .text.triton_poi_fused_div_sum_3 --------------------------
	.section	.text.triton_poi_fused_div_sum_3,"ax",@progbits
	.align	128
        .global         triton_poi_fused_div_sum_3
        .type           triton_poi_fused_div_sum_3,@function
        .size           triton_poi_fused_div_sum_3,(.L_x_1 - triton_poi_fused_div_sum_3)
        .other          triton_poi_fused_div_sum_3,@"STO_CUDA_ENTRY STV_DEFAULT"
triton_poi_fused_div_sum_3:
.text.triton_poi_fused_div_sum_3:
[----:B------:R-:W0:Y:S02]  /*0000*/  LDC R1, c[0x0][0x28] ;  /* 0x00000a00ff017b82 */ /* 0x000e240000000800 */
[----:B------:R-:W1:Y:S01]  /*0010*/  S2R R0, SR_TID.X ;  /* 0x0000000000007919 */ /* 0x000e620000002100 */
[----:B------:R-:W2:Y:S01]  /*0020*/  LDC.64 R4, c[0x0][0x210] ;  /* 0x00008400ff047b82 */ /* 0x000ea20000000a00 */
[----:B------:R-:W-:Y:S02]  /*0030*/  CS2R R8, SRZ ;  /* 0x0000000000087805 */ /* 0x000fe4000001ff00 */
[----:B------:R-:W-:Y:S01]  /*0040*/  CS2R R10, SRZ ;  /* 0x00000000000a7805 */ /* 0x000fe2000001ff00 */
[----:B------:R-:W3:Y:S01]  /*0050*/  S2R R7, SR_CTAID.X ;  /* 0x0000000000077919 */ /* 0x000ee20000002500 */
[----:B------:R-:W-:Y:S01]  /*0060*/  ULDC.64 UR4, c[0x0][0x208] ;  /* 0x0000820000047ab9 */ /* 0x000fe20000000a00 */
[----:B------:R-:W-:Y:S02]  /*0070*/  CS2R R12, SRZ ;  /* 0x00000000000c7805 */ /* 0x000fe4000001ff00 */
[----:B-1----:R-:W-:Y:S02]  /*0080*/  SHF.L.U32 R0, R0, 0x1, RZ ;  /* 0x0000000100007819 */ /* 0x002fe400000006ff */
[----:B---3--:R-:W-:-:S02]  /*0090*/  SHF.R.S32.HI R3, RZ, 0x17, R7 ;  /* 0x00000017ff037819 */ /* 0x008fc40000011407 */
[----:B------:R-:W-:Y:S02]  /*00a0*/  LOP3.LUT R0, R0, 0xfe, RZ, 0xc0, !PT ;  /* 0x000000fe00007812 */ /* 0x000fe400078ec0ff */
[----:B------:R-:W-:Y:S02]  /*00b0*/  SGXT R3, R3, 0x1 ;  /* 0x000000010303781a */ /* 0x000fe40000000200 */
[----:B------:R-:W-:-:S04]  /*00c0*/  LEA R0, R7, R0, 0x8 ;  /* 0x0000000007007211 */ /* 0x000fc800078e40ff */
[----:B------:R-:W-:Y:S02]  /*00d0*/  LEA.HI R3, R3, R0, RZ, 0x6 ;  /* 0x0000000003037211 */ /* 0x000fe400078f30ff */
[----:B------:R-:W-:Y:S02]  /*00e0*/  ISETP.GE.AND P4, PT, R0, 0x100, PT ;  /* 0x000001000000780c */ /* 0x000fe40003f86270 */
[----:B------:R-:W-:-:S04]  /*00f0*/  LOP3.LUT R3, R3, 0xffffffc0, RZ, 0xc0, !PT ;  /* 0xffffffc003037812 */ /* 0x000fc800078ec0ff */
[----:B------:R-:W-:-:S05]  /*0100*/  IADD3 R3, R0, -R3, RZ ;  /* 0x8000000300037210 */ /* 0x000fca0007ffe0ff */
[----:B--2---:R-:W-:Y:S01]  /*0110*/  IMAD.WIDE R6, R3, 0x4, R4 ;  /* 0x0000000403067825 */ /* 0x004fe200078e0204 */
[----:B------:R-:W-:-:S04]  /*0120*/  CS2R R14, SRZ ;  /* 0x00000000000e7805 */ /* 0x000fc8000001ff00 */
[----:B------:R-:W2:Y:S04]  /*0130*/  @!P4 LDG.E.EL.64 R8, desc[UR4][R6.64] ;  /* 0x000000040608c981 */ /* 0x000ea8000c2e1b00 */
[----:B------:R-:W2:Y:S04]  /*0140*/  @!P4 LDG.E.EL.64 R10, desc[UR4][R6.64+0x100] ;  /* 0x00010004060ac981 */ /* 0x000ea8000c2e1b00 */
[----:B------:R-:W3:Y:S04]  /*0150*/  @!P4 LDG.E.EL.64 R12, desc[UR4][R6.64+0x200] ;  /* 0x00020004060cc981 */ /* 0x000ee8000c2e1b00 */
[----:B------:R-:W4:Y:S01]  /*0160*/  @!P4 LDG.E.EL.64 R14, desc[UR4][R6.64+0x300] ;  /* 0x00030004060ec981 */ /* 0x000f22000c2e1b00 */
[----:B------:R-:W-:Y:S01]  /*0170*/  CS2R R2, SRZ ;  /* 0x0000000000027805 */ /* 0x000fe2000001ff00 */
[----:B------:R-:W-:-:S05]  /*0180*/  IMAD.WIDE R4, R0, 0x4, R4 ;  /* 0x0000000400047825 */ /* 0x000fca00078e0204 */
[----:B------:R1:W5:Y:S02]  /*0190*/  @!P4 LDG.E.64 R2, desc[UR4][R4.64] ;  /* 0x000000040402c981 */ /* 0x000364000c1e1b00 */
[----:B-1----:R-:W1:Y:S02]  /*01a0*/  LDC.64 R4, c[0x0][0x218] ;  /* 0x00008600ff047b82 */ /* 0x002e640000000a00 */
[----:B-1----:R-:W-:-:S04]  /*01b0*/  IMAD.WIDE R4, R0, 0x4, R4 ;  /* 0x0000000400047825 */ /* 0x002fc800078e0204 */
[----:B--2---:R-:W-:Y:S01]  /*01c0*/  FADD R17, R10, R8 ;  /* 0x000000080a117221 */ /* 0x004fe20000000000 */
[----:B------:R-:W-:-:S03]  /*01d0*/  FADD R8, R11, R9 ;  /* 0x000000090b087221 */ /* 0x000fc60000000000 */
[----:B---3--:R-:W-:Y:S01]  /*01e0*/  FADD R17, R17, R12 ;  /* 0x0000000c11117221 */ /* 0x008fe20000000000 */
[----:B------:R-:W-:-:S03]  /*01f0*/  FADD R8, R8, R13 ;  /* 0x0000000d08087221 */ /* 0x000fc60000000000 */
[----:B----4-:R-:W-:Y:S01]  /*0200*/  FADD R14, R17, R14 ;  /* 0x0000000e110e7221 */ /* 0x010fe20000000000 */
[----:B------:R-:W-:-:S04]  /*0210*/  FADD R8, R8, R15 ;  /* 0x0000000f08087221 */ /* 0x000fc80000000000 */
[----:B------:R-:W-:Y:S02]  /*0220*/  FSETP.GT.AND P0, PT, |R14|, 8.50705917302346158658e+37, PT ;  /* 0x7e8000000e00780b */ /* 0x000fe40003f04200 */
[C---:B------:R-:W-:Y:S02]  /*0230*/  FSETP.GT.AND P1, PT, |R8|.reuse, 8.50705917302346158658e+37, PT ;  /* 0x7e8000000800780b */ /* 0x040fe40003f24200 */
[----:B------:R-:W-:Y:S02]  /*0240*/  FSETP.GEU.AND P3, PT, |R8|, 1.175494350822287508e-38, PT ;  /* 0x008000000800780b */ /* 0x000fe40003f6e200 */
[----:B------:R-:W-:-:S07]  /*0250*/  FSETP.GEU.AND P2, PT, |R14|, 1.175494350822287508e-38, PT ;  /* 0x008000000e00780b */ /* 0x000fce0003f4e200 */
[----:B------:R-:W-:Y:S01]  /*0260*/  @P0 FMUL R14, R14, 0.25 ;  /* 0x3e8000000e0e0820 */ /* 0x000fe20000400000 */
[----:B-----5:R-:W-:Y:S01]  /*0270*/  @P0 FMUL R2, R2, 0.25 ;  /* 0x3e80000002020820 */ /* 0x020fe20000400000 */
[----:B------:R-:W-:Y:S01]  /*0280*/  @P1 FMUL R8, R8, 0.25 ;  /* 0x3e80000008081820 */ /* 0x000fe20000400000 */
[----:B------:R-:W-:-:S03]  /*0290*/  @P1 FMUL R3, R3, 0.25 ;  /* 0x3e80000003031820 */ /* 0x000fc60000400000 */
[----:B------:R-:W-:Y:S01]  /*02a0*/  @!P3 FMUL R8, R8, 16777216 ;  /* 0x4b8000000808b820 */ /* 0x000fe20000400000 */
[----:B------:R-:W-:Y:S01]  /*02b0*/  @!P2 FMUL R14, R14, 16777216 ;  /* 0x4b8000000e0ea820 */ /* 0x000fe20000400000 */
[----:B------:R-:W-:Y:S01]  /*02c0*/  @!P2 FMUL R2, R2, 16777216 ;  /* 0x4b8000000202a820 */ /* 0x000fe20000400000 */
[----:B------:R-:W-:Y:S02]  /*02d0*/  @!P3 FMUL R3, R3, 16777216 ;  /* 0x4b8000000303b820 */ /* 0x000fe40000400000 */
[----:B------:R-:W1:Y:S08]  /*02e0*/  MUFU.RCP R7, R14 ;  /* 0x0000000e00077308 */ /* 0x000e700000001000 */
[----:B------:R-:W2:Y:S01]  /*02f0*/  MUFU.RCP R8, R8 ;  /* 0x0000000800087308 */ /* 0x000ea20000001000 */
[----:B-1----:R-:W-:Y:S01]  /*0300*/  FMUL R2, R7, R2 ;  /* 0x0000000207027220 */ /* 0x002fe20000400000 */
[----:B--2---:R-:W-:Y:S01]  /*0310*/  FMUL R3, R8, R3 ;  /* 0x0000000308037220 */ /* 0x004fe20000400000 */
[----:B------:R-:W-:Y:S06]  /*0320*/  @P4 EXIT ;  /* 0x000000000000494d */ /* 0x000fec0003800000 */
[----:B------:R-:W-:Y:S01]  /*0330*/  STG.E.64 desc[UR4][R4.64], R2 ;  /* 0x0000000204007986 */ /* 0x000fe2000c101b04 */
[----:B------:R-:W-:Y:S05]  /*0340*/  EXIT ;  /* 0x000000000000794d */ /* 0x000fea0003800000 */
.L_x_0:
[----:B------:R-:W-:-:S00]  /*0350*/  BRA `(.L_x_0) ;  /* 0xfffffffc00fc7947 */ /* 0x000fc0000383ffff */
[----:B------:R-:W-:-:S00]  /*0360*/  NOP ;  /* 0x0000000000007918 */ /* 0x000fc00000000000 */
        /* <DEDUP_REMOVED lines=9> */
.L_x_1:


//--------------------- .nv.constant0.triton_poi_fused_div_sum_3 --------------------------
	.section	.nv.constant0.triton_poi_fused_div_sum_3,"a",@progbits
	.sectionflags	@""
	.align	4
.nv.constant0.triton_poi_fused_div_sum_3:
	.zero		548
